	.headerflags	@"EF_CUDA_TEXMODE_UNIFIED EF_CUDA_64BIT_ADDRESS EF_CUDA_ACCELERATORS EF_CUDA_SM90 EF_CUDA_VIRTUAL_SM(EF_CUDA_SM90)"
	.elftype	@"ET_EXEC"


//--------------------- .nv.info                  --------------------------
	.section	.nv.info,"",@"SHT_CUDA_INFO"
	.align	4


	//----- nvinfo : EIATTR_REGCOUNT
	.align		4
        /*0000*/ 	.byte	0x04, 0x2f
        /*0002*/ 	.short	(.L_1 - .L_0)
	.align		4
.L_0:
        /*0004*/ 	.word	index@(triton_red_fused__log_softmax_0)
        /*0008*/ 	.word	0x00000018


	//----- nvinfo : EIATTR_MIN_STACK_SIZE
	.align		4
.L_1:
        /*000c*/ 	.byte	0x04, 0x12
        /*000e*/ 	.short	(.L_3 - .L_2)
	.align		4
.L_2:
        /*0010*/ 	.word	index@(triton_red_fused__log_softmax_0)
        /*0014*/ 	.word	0x00000000


	//----- nvinfo : EIATTR_FRAME_SIZE
	.align		4
.L_3:
        /*0018*/ 	.byte	0x04, 0x11
        /*001a*/ 	.short	(.L_5 - .L_4)
	.align		4
.L_4:
        /*001c*/ 	.word	index@(triton_red_fused__log_softmax_0)
        /*0020*/ 	.word	0x00000000


	//----- nvinfo : EIATTR_MIN_STACK_SIZE
	.align		4
.L_5:
        /*0024*/ 	.byte	0x04, 0x12
        /*0026*/ 	.short	(.L_7 - .L_6)
	.align		4
.L_6:
        /*0028*/ 	.word	index@(triton_red_fused__log_softmax_0)
        /*002c*/ 	.word	0x00000000
.L_7:


//--------------------- .nv.info.triton_red_fused__log_softmax_0 --------------------------
	.section	.nv.info.triton_red_fused__log_softmax_0,"",@"SHT_CUDA_INFO"
	.sectionflags	@""
	.align	4


	//----- nvinfo : EIATTR_CUDA_API_VERSION
	.align		4
        /*0000*/ 	.byte	0x04, 0x37
        /*0002*/ 	.short	(.L_9 - .L_8)
.L_8:
        /*0004*/ 	.word	0x0000007c


	//----- nvinfo : EIATTR_KPARAM_INFO
	.align		4
.L_9:
        /*0008*/ 	.byte	0x04, 0x17
        /*000a*/ 	.short	(.L_11 - .L_10)
.L_10:
        /*000c*/ 	.word	0x00000000
        /*0010*/ 	.short	0x0003
        /*0012*/ 	.short	0x0014
        /*0014*/ 	.byte	0x00, 0xf0, 0x11, 0x00


	//----- nvinfo : EIATTR_KPARAM_INFO
	.align		4
.L_11:
        /*0018*/ 	.byte	0x04, 0x17
        /*001a*/ 	.short	(.L_13 - .L_12)
.L_12:
        /*001c*/ 	.word	0x00000000
        /*0020*/ 	.short	0x0002
        /*0022*/ 	.short	0x0010
        /*0024*/ 	.byte	0x00, 0xf0, 0x11, 0x00


	//----- nvinfo : EIATTR_KPARAM_INFO
	.align		4
.L_13:
        /*0028*/ 	.byte	0x04, 0x17
        /*002a*/ 	.short	(.L_15 - .L_14)
.L_14:
        /*002c*/ 	.word	0x00000000
        /*0030*/ 	.short	0x0001
        /*0032*/ 	.short	0x0008
        /*0034*/ 	.byte	0x00, 0xf4, 0x21, 0x00


	//----- nvinfo : EIATTR_KPARAM_INFO
	.align		4
.L_15:
        /*0038*/ 	.byte	0x04, 0x17
        /*003a*/ 	.short	(.L_17 - .L_16)
.L_16:
        /*003c*/ 	.word	0x00000000
        /*0040*/ 	.short	0x0000
        /*0042*/ 	.short	0x0000
        /*0044*/ 	.byte	0x00, 0xf4, 0x21, 0x00


	//----- nvinfo : EIATTR_SPARSE_MMA_MASK
	.align		4
.L_17:
        /*0048*/ 	.byte	0x03, 0x50
        /*004a*/ 	.short	0x0000


	//----- nvinfo : EIATTR_MAXREG_COUNT
	.align		4
        /*004c*/ 	.byte	0x03, 0x1b
        /*004e*/ 	.short	0x0080


	//----- nvinfo : EIATTR_COOP_GROUP_MASK_REGIDS
	.align		4
        /*0050*/ 	.byte	0x04, 0x29
        /*0052*/ 	.short	(.L_19 - .L_18)


	//   ....[0]....
.L_18:
        /*0054*/ 	.word	0xffffffff


	//   ....[1]....
        /*0058*/ 	.word	0xffffffff


	//   ....[2]....
        /*005c*/ 	.word	0xffffffff


	//   ....[3]....
        /*0060*/ 	.word	0xffffffff


	//   ....[4]....
        /*0064*/ 	.word	0xffffffff


	//   ....[5]....
        /*0068*/ 	.word	0xffffffff


	//   ....[6]....
        /*006c*/ 	.word	0xffffffff


	//   ....[7]....
        /*0070*/ 	.word	0xffffffff


	//   ....[8]....
        /*0074*/ 	.word	0xffffffff


	//----- nvinfo : EIATTR_COOP_GROUP_INSTR_OFFSETS
	.align		4
.L_19:
        /*0078*/ 	.byte	0x04, 0x28
        /*007a*/ 	.short	(.L_21 - .L_20)


	//   ....[0]....
.L_20:
        /*007c*/ 	.word	0x000005b0


	//   ....[1]....
        /*0080*/ 	.word	0x000005f0


	//   ....[2]....
        /*0084*/ 	.word	0x00000630


	//   ....[3]....
        /*0088*/ 	.word	0x00000670


	//   ....[4]....
        /*008c*/ 	.word	0x000006b0


	//   ....[5]....
        /*0090*/ 	.word	0x00000710


	//   ....[6]....
        /*0094*/ 	.word	0x00000770


	//   ....[7]....
        /*0098*/ 	.word	0x000007b0


	//   ....[8]....
        /*009c*/ 	.word	0x00000800


	//----- nvinfo : EIATTR_EXIT_INSTR_OFFSETS
	.align		4
.L_21:
        /*00a0*/ 	.byte	0x04, 0x1c
        /*00a2*/ 	.short	(.L_23 - .L_22)


	//   ....[0]....
.L_22:
        /*00a4*/ 	.word	0x00000880


	//   ....[1]....
        /*00a8*/ 	.word	0x000008d0


	//----- nvinfo : EIATTR_REQNTID
	.align		4
.L_23:
        /*00ac*/ 	.byte	0x04, 0x10
        /*00ae*/ 	.short	(.L_25 - .L_24)
.L_24:
        /*00b0*/ 	.word	0x00000200
        /*00b4*/ 	.word	0x00000001
        /*00b8*/ 	.word	0x00000001


	//----- nvinfo : EIATTR_CBANK_PARAM_SIZE
	.align		4
.L_25:
        /*00bc*/ 	.byte	0x03, 0x19
        /*00be*/ 	.short	0x0018


	//----- nvinfo : EIATTR_PARAM_CBANK
	.align		4
        /*00c0*/ 	.byte	0x04, 0x0a
        /*00c2*/ 	.short	(.L_27 - .L_26)
	.align		4
.L_26:
        /*00c4*/ 	.word	index@(.nv.constant0.triton_red_fused__log_softmax_0)
        /*00c8*/ 	.short	0x0210
        /*00ca*/ 	.short	0x0018


	//----- nvinfo : EIATTR_SW_WAR
	.align		4
.L_27:
        /*00cc*/ 	.byte	0x04, 0x36
        /*00ce*/ 	.short	(.L_29 - .L_28)
.L_28:
        /*00d0*/ 	.word	0x00000008
.L_29:


//--------------------- .nv.callgraph             --------------------------
	.section	.nv.callgraph,"",@"SHT_CUDA_CALLGRAPH"
	.align	4
	.sectionentsize	8
	.align		4
        /*0000*/ 	.word	0x00000000
	.align		4
        /*0004*/ 	.word	0xffffffff
	.align		4
        /*0008*/ 	.word	0x00000000
	.align		4
        /*000c*/ 	.word	0xfffffffe
	.align		4
        /*0010*/ 	.word	0x00000000
	.align		4
        /*0014*/ 	.word	0xfffffffd
	.align		4
        /*0018*/ 	.word	0x00000000
	.align		4
        /*001c*/ 	.word	0xfffffffc


//--------------------- .text.triton_red_fused__log_softmax_0 --------------------------
	.section	.text.triton_red_fused__log_softmax_0,"ax",@progbits
	.sectionflags	@"SHF_BARRIERS=1"
	.align	128
        .global         triton_red_fused__log_softmax_0
        .type           triton_red_fused__log_softmax_0,@function
        .size           triton_red_fused__log_softmax_0,(.L_x_2 - triton_red_fused__log_softmax_0)
        .other          triton_red_fused__log_softmax_0,@"STO_CUDA_ENTRY STV_DEFAULT"
triton_red_fused__log_softmax_0:
.text.triton_red_fused__log_softmax_0:
[----:B------:R-:W0:Y:S02]  /*0000*/  LDC R1, c[0x0][0x28] ;  /* 0x00000a00ff017b82 */ /* 0x000e240000000800 */
[----:B------:R-:W1:Y:S01]  /*0010*/  S2R R0, SR_CTAID.X ;  /* 0x0000000000007919 */ /* 0x000e620000002500 */
[----:B------:R-:W-:Y:S01]  /*0020*/  ULDC.64 UR6, c[0x0][0x208] ;  /* 0x0000820000067ab9 */ /* 0x000fe20000000a00 */
[----:B------:R-:W2:Y:S01]  /*0030*/  S2R R3, SR_TID.X ;  /* 0x0000000000037919 */ /* 0x000ea20000002100 */
[----:B-1----:R-:W-:Y:S01]  /*0040*/  ISETP.GE.AND P0, PT, R0, 0x10, PT ;  /* 0x000000100000780c */ /* 0x002fe20003f06270 */
[----:B--2---:R-:W-:-:S12]  /*0050*/  IMAD.SHL.U32 R2, R3, 0x4, RZ ;  /* 0x0000000403027824 */ /* 0x004fd800078e00ff */
[----:B------:R-:W-:Y:S02]  /*0060*/  @P0 IMAD.MOV.U32 R5, RZ, RZ, -0x800000 ;  /* 0xff800000ff050424 */ /* 0x000fe400078e00ff */
[----:B------:R-:W-:Y:S02]  /*0070*/  @P0 IMAD.MOV.U32 R6, RZ, RZ, -0x800000 ;  /* 0xff800000ff060424 */ /* 0x000fe400078e00ff */
[----:B------:R-:W-:Y:S02]  /*0080*/  @P0 IMAD.MOV.U32 R7, RZ, RZ, -0x800000 ;  /* 0xff800000ff070424 */ /* 0x000fe400078e00ff */
[----:B------:R-:W-:Y:S01]  /*0090*/  @P0 IMAD.MOV.U32 R4, RZ, RZ, -0x800000 ;  /* 0xff800000ff040424 */ /* 0x000fe200078e00ff */
[----:B------:R-:W-:Y:S06]  /*00a0*/  @P0 BRA `(.L_x_0) ;  /* 0x0000000000f80947 */ /* 0x000fec0003800000 */
[----:B------:R-:W1:Y:S01]  /*00b0*/  LDC.64 R16, c[0x0][0x210] ;  /* 0x00008400ff107b82 */ /* 0x000e620000000a00 */
[----:B------:R-:W-:-:S05]  /*00c0*/  LOP3.LUT R13, R2, 0x7fc, RZ, 0xc0, !PT ;  /* 0x000007fc020d7812 */ /* 0x000fca00078ec0ff */
[----:B------:R-:W-:-:S04]  /*00d0*/  IMAD R15, R0, 0x1f60, R13 ;  /* 0x00001f60000f7824 */ /* 0x000fc800078e020d */
[C---:B------:R-:W-:Y:S02]  /*00e0*/  VIADD R9, R15.reuse, 0x800 ;  /* 0x000008000f097836 */ /* 0x040fe40000000000 */
[----:B-1----:R-:W-:-:S06]  /*00f0*/  IMAD.WIDE R4, R15, 0x4, R16 ;  /* 0x000000040f047825 */ /* 0x002fcc00078e0210 */
[----:B------:R-:W2:Y:S01]  /*0100*/  LDG.E.EF.128 R4, desc[UR6][R4.64] ;  /* 0x0000000604047981 */ /* 0x000ea2000c0e1d00 */
[----:B------:R-:W-:-:S06]  /*0110*/  IMAD.WIDE R8, R9, 0x4, R16 ;  /* 0x0000000409087825 */ /* 0x000fcc00078e0210 */
[----:B------:R-:W3:Y:S01]  /*0120*/  LDG.E.EF.128 R8, desc[UR6][R8.64] ;  /* 0x0000000608087981 */ /* 0x000ee2000c0e1d00 */
[----:B------:R-:W-:Y:S01]  /*0130*/  LOP3.LUT R19, R13, 0x1800, RZ, 0xfc, !PT ;  /* 0x000018000d137812 */ /* 0x000fe200078efcff */
[----:B------:R-:W-:-:S03]  /*0140*/  VIADD R15, R15, 0x1000 ;  /* 0x000010000f0f7836 */ /* 0x000fc60000000000 */
[----:B------:R-:W-:Y:S01]  /*0150*/  ISETP.GE.U32.AND P0, PT, R19, 0x1f60, PT ;  /* 0x00001f601300780c */ /* 0x000fe20003f06070 */
[----:B------:R-:W-:-:S04]  /*0160*/  IMAD.WIDE R12, R15, 0x4, R16 ;  /* 0x000000040f0c7825 */ /* 0x000fc800078e0210 */
[----:B------:R-:W-:Y:S01]  /*0170*/  IMAD R21, R0, 0x1f60, R19 ;  /* 0x00001f6000157824 */ /* 0x000fe200078e0213 */
[----:B------:R-:W-:Y:S01]  /*0180*/  CS2R R18, SRZ ;  /* 0x0000000000127805 */ /* 0x000fe2000001ff00 */
[----:B------:R-:W4:Y:S02]  /*0190*/  LDG.E.EF.128 R12, desc[UR6][R12.64] ;  /* 0x000000060c0c7981 */ /* 0x000f24000c0e1d00 */
[----:B------:R-:W-:Y:S01]  /*01a0*/  IMAD.WIDE R20, R21, 0x4, R16 ;  /* 0x0000000415147825 */ /* 0x000fe200078e0210 */
[----:B------:R-:W-:-:S06]  /*01b0*/  CS2R R16, SRZ ;  /* 0x0000000000107805 */ /* 0x000fcc000001ff00 */
[----:B------:R-:W5:Y:S01]  /*01c0*/  @!P0 LDG.E.EF.128 R16, desc[UR6][R20.64] ;  /* 0x0000000614108981 */ /* 0x000f62000c0e1d00 */
[----:B--2---:R-:W-:Y:S02]  /*01d0*/  FSETP.NAN.AND P6, PT, R4, R4, PT ;  /* 0x000000040400720b */ /* 0x004fe40003fc8000 */
[----:B------:R-:W-:Y:S02]  /*01e0*/  FSETP.NAN.AND P5, PT, R7, R7, PT ;  /* 0x000000070700720b */ /* 0x000fe40003fa8000 */
[----:B------:R-:W-:Y:S02]  /*01f0*/  FSETP.NAN.AND P3, PT, R5, R5, PT ;  /* 0x000000050500720b */ /* 0x000fe40003f68000 */
[----:B------:R-:W-:Y:S02]  /*0200*/  FSETP.NAN.AND P2, PT, R6, R6, PT ;  /* 0x000000060600720b */ /* 0x000fe40003f48000 */
[----:B---3--:R-:W-:Y:S02]  /*0210*/  FSETP.GT.AND P4, PT, R4, R8, PT ;  /* 0x000000080400720b */ /* 0x008fe40003f84000 */
[----:B------:R-:W-:-:S03]  /*0220*/  FSETP.GT.AND P1, PT, R7, R11, PT ;  /* 0x0000000b0700720b */ /* 0x000fc60003f24000 */
[----:B------:R-:W-:Y:S02]  /*0230*/  @!P6 SEL R4, R4, R8, P4 ;  /* 0x000000080404e207 */ /* 0x000fe40002000000 */
[----:B------:R-:W-:Y:S02]  /*0240*/  FSETP.GT.AND P4, PT, R5, R9, PT ;  /* 0x000000090500720b */ /* 0x000fe40003f84000 */
[----:B------:R-:W-:Y:S02]  /*0250*/  @!P5 SEL R7, R7, R11, P1 ;  /* 0x0000000b0707d207 */ /* 0x000fe40000800000 */
[----:B------:R-:W-:Y:S02]  /*0260*/  FSETP.GT.AND P5, PT, R6, R10, PT ;  /* 0x0000000a0600720b */ /* 0x000fe40003fa4000 */
[----:B------:R-:W-:Y:S02]  /*0270*/  @!P3 SEL R5, R5, R9, P4 ;  /* 0x000000090505b207 */ /* 0x000fe40002000000 */
[----:B------:R-:W-:-:S02]  /*0280*/  FSETP.NAN.AND P1, PT, R4, R4, PT ;  /* 0x000000040400720b */ /* 0x000fc40003f28000 */
[----:B------:R-:W-:Y:S02]  /*0290*/  @!P2 SEL R6, R6, R10, P5 ;  /* 0x0000000a0606a207 */ /* 0x000fe40002800000 */
[----:B------:R-:W-:Y:S02]  /*02a0*/  FSETP.NAN.AND P3, PT, R5, R5, PT ;  /* 0x000000050500720b */ /* 0x000fe40003f68000 */
[----:B------:R-:W-:Y:S02]  /*02b0*/  FSETP.NAN.AND P4, PT, R6, R6, PT ;  /* 0x000000060600720b */ /* 0x000fe40003f88000 */
[----:B------:R-:W-:Y:S02]  /*02c0*/  FSETP.NAN.AND P2, PT, R7, R7, PT ;  /* 0x000000070700720b */ /* 0x000fe40003f48000 */
[----:B----4-:R-:W-:Y:S02]  /*02d0*/  FSETP.GT.AND P5, PT, R4, R12, PT ;  /* 0x0000000c0400720b */ /* 0x010fe40003fa4000 */
[----:B------:R-:W-:-:S02]  /*02e0*/  FSETP.GT.AND P6, PT, R5, R13, PT ;  /* 0x0000000d0500720b */ /* 0x000fc40003fc4000 */
[----:B------:R-:W-:Y:S02]  /*02f0*/  @!P1 SEL R4, R4, R12, P5 ;  /* 0x0000000c04049207 */ /* 0x000fe40002800000 */
[CC--:B------:R-:W-:Y:S02]  /*0300*/  FSETP.GT.AND P5, PT, R6.reuse, R14.reuse, PT ;  /* 0x0000000e0600720b */ /* 0x0c0fe40003fa4000 */
[----:B------:R-:W-:Y:S02]  /*0310*/  @!P3 SEL R5, R5, R13, P6 ;  /* 0x0000000d0505b207 */ /* 0x000fe40003000000 */
[----:B-----5:R-:W-:Y:S02]  /*0320*/  SEL R8, R17, RZ, !P0 ;  /* 0x000000ff11087207 */ /* 0x020fe40004000000 */
[----:B------:R-:W-:Y:S02]  /*0330*/  FSETP.GT.AND P1, PT, R7, R15, PT ;  /* 0x0000000f0700720b */ /* 0x000fe40003f24000 */
[----:B------:R-:W-:-:S02]  /*0340*/  @!P4 SEL R6, R6, R14, P5 ;  /* 0x0000000e0606c207 */ /* 0x000fc40002800000 */
[----:B------:R-:W-:Y:S02]  /*0350*/  SEL R11, R18, RZ, !P0 ;  /* 0x000000ff120b7207 */ /* 0x000fe40004000000 */
[----:B------:R-:W-:Y:S02]  /*0360*/  FSETP.GT.AND P6, PT, R5, R8, PT ;  /* 0x000000080500720b */ /* 0x000fe40003fc4000 */
[----:B------:R-:W-:Y:S02]  /*0370*/  @!P2 SEL R7, R7, R15, P1 ;  /* 0x0000000f0707a207 */ /* 0x000fe40000800000 */
[----:B------:R-:W-:Y:S02]  /*0380*/  SEL R9, R16, RZ, !P0 ;  /* 0x000000ff10097207 */ /* 0x000fe40004000000 */
[----:B------:R-:W-:Y:S02]  /*0390*/  SEL R10, R19, RZ, !P0 ;  /* 0x000000ff130a7207 */ /* 0x000fe40004000000 */
[----:B------:R-:W-:-:S02]  /*03a0*/  FSETP.GT.AND P4, PT, R6, R11, PT ;  /* 0x0000000b0600720b */ /* 0x000fc40003f84000 */
[----:B------:R-:W-:Y:S02]  /*03b0*/  SEL R8, R5, R8, P6 ;  /* 0x0000000805087207 */ /* 0x000fe40003000000 */
[----:B------:R-:W-:Y:S02]  /*03c0*/  FSETP.GT.AND P5, PT, R7, R10, PT ;  /* 0x0000000a0700720b */ /* 0x000fe40003fa4000 */
[----:B------:R-:W-:Y:S02]  /*03d0*/  FSETP.GT.AND P6, PT, R4, R9, PT ;  /* 0x000000090400720b */ /* 0x000fe40003fc4000 */
[C---:B------:R-:W-:Y:S02]  /*03e0*/  SEL R11, R6.reuse, R11, P4 ;  /* 0x0000000b060b7207 */ /* 0x040fe40002000000 */
[----:B------:R-:W-:Y:S02]  /*03f0*/  FSETP.NAN.AND P1, PT, R5, R5, PT ;  /* 0x000000050500720b */ /* 0x000fe40003f28000 */
[----:B------:R-:W-:-:S02]  /*0400*/  FSETP.NAN.AND P2, PT, R6, R6, PT ;  /* 0x000000060600720b */ /* 0x000fc40003f48000 */
[C---:B------:R-:W-:Y:S02]  /*0410*/  FSETP.NAN.AND P3, PT, R7.reuse, R7, PT ;  /* 0x000000070700720b */ /* 0x040fe40003f68000 */
[C---:B------:R-:W-:Y:S02]  /*0420*/  FSETP.NAN.AND P4, PT, R4.reuse, R4, PT ;  /* 0x000000040400720b */ /* 0x040fe40003f88000 */
[----:B------:R-:W-:Y:S02]  /*0430*/  SEL R10, R7, R10, P5 ;  /* 0x0000000a070a7207 */ /* 0x000fe40002800000 */
[----:B------:R-:W-:Y:S02]  /*0440*/  SEL R9, R4, R9, P6 ;  /* 0x0000000904097207 */ /* 0x000fe40003000000 */
[----:B------:R-:W-:Y:S02]  /*0450*/  @!P0 SEL R5, R5, R8, P1 ;  /* 0x0000000805058207 */ /* 0x000fe40000800000 */
[----:B------:R-:W-:-:S02]  /*0460*/  @!P0 SEL R6, R6, R11, P2 ;  /* 0x0000000b06068207 */ /* 0x000fc40001000000 */
[----:B------:R-:W-:Y:S02]  /*0470*/  @!P0 SEL R7, R7, R10, P3 ;  /* 0x0000000a07078207 */ /* 0x000fe40001800000 */
[----:B------:R-:W-:-:S07]  /*0480*/  @!P0 SEL R4, R4, R9, P4 ;  /* 0x0000000904048207 */ /* 0x000fce0002000000 */
.L_x_0:
[----:B------:R-:W-:Y:S01]  /*0490*/  IMAD.MOV.U32 R9, RZ, RZ, R4 ;  /* 0x000000ffff097224 */ /* 0x000fe200078e0004 */
[----:B------:R-:W1:Y:S01]  /*04a0*/  S2UR UR5, SR_CgaCtaId ;  /* 0x00000000000579c3 */ /* 0x000e620000008800 */
[C---:B------:R-:W-:Y:S01]  /*04b0*/  LOP3.LUT P2, RZ, R3.reuse, 0x1f, RZ, 0xc0, !PT ;  /* 0x0000001f03ff7812 */ /* 0x040fe2000784c0ff */
[----:B------:R-:W-:Y:S01]  /*04c0*/  UMOV UR4, 0x400 ;  /* 0x0000040000047882 */ /* 0x000fe20000000000 */
[----:B------:R-:W-:Y:S02]  /*04d0*/  ISETP.GE.AND P3, PT, R3, 0x10, PT ;  /* 0x000000100300780c */ /* 0x000fe40003f66270 */
[C---:B------:R-:W-:Y:S02]  /*04e0*/  FSETP.GT.AND P0, PT, R9.reuse, R5, PT ;  /* 0x000000050900720b */ /* 0x040fe40003f04000 */
[----:B------:R-:W-:-:S11]  /*04f0*/  FSETP.NAN.AND P1, PT, R9, R9, PT ;  /* 0x000000090900720b */ /* 0x000fd60003f28000 */
[----:B------:R-:W-:Y:S02]  /*0500*/  @!P0 FSEL R9, R9, R5, P1 ;  /* 0x0000000509098208 */ /* 0x000fe40000800000 */
[----:B------:R-:W-:Y:S02]  /*0510*/  SHF.R.U32.HI R5, RZ, 0x3, R3 ;  /* 0x00000003ff057819 */ /* 0x000fe40000011603 */
[C---:B------:R-:W-:Y:S02]  /*0520*/  FSETP.GT.AND P0, PT, R9.reuse, R6, PT ;  /* 0x000000060900720b */ /* 0x040fe40003f04000 */
[----:B------:R-:W-:Y:S01]  /*0530*/  FSETP.NAN.AND P1, PT, R9, R9, PT ;  /* 0x000000090900720b */ /* 0x000fe20003f28000 */
[----:B-1----:R-:W-:Y:S01]  /*0540*/  UPRMT UR4, UR5, 0x654, UR4 ;  /* 0x0000065405047896 */ /* 0x002fe20008000004 */
[----:B------:R-:W-:-:S09]  /*0550*/  LOP3.LUT R5, R5, 0x3c, RZ, 0xc0, !PT ;  /* 0x0000003c05057812 */ /* 0x000fd200078ec0ff */
[----:B------:R-:W-:-:S04]  /*0560*/  @!P0 FSEL R9, R9, R6, P1 ;  /* 0x0000000609098208 */ /* 0x000fc80000800000 */
[C---:B------:R-:W-:Y:S02]  /*0570*/  FSETP.GT.AND P0, PT, R9.reuse, R7, PT ;  /* 0x000000070900720b */ /* 0x040fe40003f04000 */
[----:B------:R-:W-:-:S11]  /*0580*/  FSETP.NAN.AND P1, PT, R9, R9, PT ;  /* 0x000000090900720b */ /* 0x000fd60003f28000 */
[----:B------:R-:W-:-:S04]  /*0590*/  @!P0 FSEL R9, R9, R7, P1 ;  /* 0x0000000709098208 */ /* 0x000fc80000800000 */
[C---:B------:R-:W-:Y:S01]  /*05a0*/  FSETP.NAN.AND P1, PT, R9.reuse, R9, PT ;  /* 0x000000090900720b */ /* 0x040fe20003f28000 */
[----:B------:R-:W1:Y:S02]  /*05b0*/  SHFL.BFLY PT, R4, R9, 0x10, 0x1f ;  /* 0x0e001f0009047f89 */ /* 0x000e6400000e0000 */
[----:B-1----:R-:W-:-:S10]  /*05c0*/  FSETP.GT.AND P0, PT, R9, R4, PT ;  /* 0x000000040900720b */ /* 0x002fd40003f04000 */
[----:B------:R-:W-:-:S04]  /*05d0*/  @!P1 FSEL R9, R9, R4, P0 ;  /* 0x0000000409099208 */ /* 0x000fc80000000000 */
[C---:B------:R-:W-:Y:S01]  /*05e0*/  FSETP.NAN.AND P1, PT, R9.reuse, R9, PT ;  /* 0x000000090900720b */ /* 0x040fe20003f28000 */
[----:B------:R-:W1:Y:S02]  /*05f0*/  SHFL.BFLY PT, R4, R9, 0x8, 0x1f ;  /* 0x0d001f0009047f89 */ /* 0x000e6400000e0000 */
[----:B-1----:R-:W-:-:S13]  /*0600*/  FSETP.GT.AND P0, PT, R9, R4, PT ;  /* 0x000000040900720b */ /* 0x002fda0003f04000 */
        /* <DEDUP_REMOVED lines=12> */
[----:B------:R-:W-:-:S05]  /*06d0*/  @!P0 SEL R9, R9, R4, P1 ;  /* 0x0000000409098207 */ /* 0x000fca0000800000 */
[----:B------:R-:W-:Y:S01]  /*06e0*/  @!P2 STS [R5+UR4], R9 ;  /* 0x000000090500a988 */ /* 0x000fe20008000804 */
[----:B------:R-:W-:Y:S06]  /*06f0*/  BAR.SYNC.DEFER_BLOCKING 0x0 ;  /* 0x0000000000007b1d */ /* 0x000fec0000010000 */
[----:B------:R-:W1:Y:S04]  /*0700*/  @!P3 LDS R6, [R2+UR4] ;  /* 0x000000040206b984 */ /* 0x000e680008000800 */
[----:B-1----:R-:W1:Y:S01]  /*0710*/  SHFL.BFLY PT, R7, R6, 0x8, 0x1f ;  /* 0x0d001f0006077f89 */ /* 0x002e6200000e0000 */
[----:B------:R-:W-:-:S02]  /*0720*/  FSETP.NAN.AND P1, PT, R6, R6, PT ;  /* 0x000000060600720b */ /* 0x000fc40003f28000 */
[----:B-1----:R-:W-:-:S04]  /*0730*/  FSETP.GT.AND P0, PT, R6, R7, PT ;  /* 0x000000070600720b */ /* 0x002fc80003f04000 */
[----:B------:R-:W-:-:S04]  /*0740*/  FSEL R7, R6, R7, P0 ;  /* 0x0000000706077208 */ /* 0x000fc80000000000 */
[----:B------:R-:W-:-:S04]  /*0750*/  FSEL R7, R6, R7, P1 ;  /* 0x0000000706077208 */ /* 0x000fc80000800000 */
[C---:B------:R-:W-:Y:S01]  /*0760*/  FSETP.NAN.AND P1, PT, R7.reuse, R7, PT ;  /* 0x000000070700720b */ /* 0x040fe20003f28000 */
[----:B------:R-:W1:Y:S02]  /*0770*/  SHFL.BFLY PT, R4, R7, 0x4, 0x1f ;  /* 0x0c801f0007047f89 */ /* 0x000e6400000e0000 */
[----:B-1----:R-:W-:-:S13]  /*0780*/  FSETP.GT.AND P0, PT, R7, R4, PT ;  /* 0x000000040700720b */ /* 0x002fda0003f04000 */
[----:B------:R-:W-:-:S04]  /*0790*/  @!P0 FSEL R7, R7, R4, P1 ;  /* 0x0000000407078208 */ /* 0x000fc80000800000 */
[C---:B------:R-:W-:Y:S01]  /*07a0*/  FSETP.NAN.AND P1, PT, R7.reuse, R7, PT ;  /* 0x000000070700720b */ /* 0x040fe20003f28000 */
[----:B------:R-:W1:Y:S02]  /*07b0*/  SHFL.BFLY PT, R4, R7, 0x2, 0x1f ;  /* 0x0c401f0007047f89 */ /* 0x000e6400000e0000 */
[----:B-1----:R-:W-:-:S13]  /*07c0*/  FSETP.GT.AND P0, PT, R7, R4, PT ;  /* 0x000000040700720b */ /* 0x002fda0003f04000 */
[----:B------:R-:W-:Y:S02]  /*07d0*/  @!P0 FSEL R7, R7, R4, P1 ;  /* 0x0000000407078208 */ /* 0x000fe40000800000 */
[----:B------:R-:W-:Y:S02]  /*07e0*/  LOP3.LUT P0, RZ, R3, 0xf, RZ, 0xc0, !PT ;  /* 0x0000000f03ff7812 */ /* 0x000fe4000780c0ff */
[----:B------:R-:W-:Y:S01]  /*07f0*/  FSETP.NAN.AND P3, PT, R7, R7, PT ;  /* 0x000000070700720b */ /* 0x000fe20003f68000 */
[----:B------:R-:W1:Y:S01]  /*0800*/  SHFL.BFLY PT, R4, R7, 0x1, 0x1f ;  /* 0x0c201f0007047f89 */ /* 0x000e6200000e0000 */
[C---:B------:R-:W-:Y:S02]  /*0810*/  ISETP.LT.AND P0, PT, R3.reuse, 0x10, !P0 ;  /* 0x000000100300780c */ /* 0x040fe40004701270 */
[----:B------:R-:W-:-:S04]  /*0820*/  LOP3.LUT P1, RZ, R3, 0x1ff, RZ, 0xc0, !PT ;  /* 0x000001ff03ff7812 */ /* 0x000fc8000782c0ff */
[----:B------:R-:W-:Y:S02]  /*0830*/  ISETP.LT.AND P1, PT, R0, 0x10, !P1 ;  /* 0x000000100000780c */ /* 0x000fe40004f21270 */
[----:B-1----:R-:W-:-:S13]  /*0840*/  FSETP.GT.AND P2, PT, R7, R4, PT ;  /* 0x000000040700720b */ /* 0x002fda0003f44000 */
[----:B------:R-:W-:-:S05]  /*0850*/  @!P2 SEL R7, R7, R4, P3 ;  /* 0x000000040707a207 */ /* 0x000fca0001800000 */
[----:B------:R1:W-:Y:S01]  /*0860*/  @P0 STS [R2+UR4], R7 ;  /* 0x0000000702000988 */ /* 0x0003e20008000804 */
[----:B------:R-:W-:Y:S06]  /*0870*/  BAR.SYNC.DEFER_BLOCKING 0x0 ;  /* 0x0000000000007b1d */ /* 0x000fec0000010000 */
[----:B-1----:R-:W-:Y:S05]  /*0880*/  @!P1 EXIT ;  /* 0x000000000000994d */ /* 0x002fea0003800000 */
[----:B------:R-:W0:Y:S01]  /*0890*/  LDS R5, [UR4] ;  /* 0x00000004ff057984 */ /* 0x000e220008000800 */
[----:B------:R-:W1:Y:S02]  /*08a0*/  LDC.64 R2, c[0x0][0x218] ;  /* 0x00008600ff027b82 */ /* 0x000e640000000a00 */
[----:B-1----:R-:W-:-:S05]  /*08b0*/  IMAD.WIDE R2, R0, 0x4, R2 ;  /* 0x0000000400027825 */ /* 0x002fca00078e0202 */
[----:B0-----:R-:W-:Y:S01]  /*08c0*/  STG.E desc[UR6][R2.64], R5 ;  /* 0x0000000502007986 */ /* 0x001fe2000c101906 */
[----:B------:R-:W-:Y:S05]  /*08d0*/  EXIT ;  /* 0x000000000000794d */ /* 0x000fea0003800000 */
.L_x_1:
[----:B------:R-:W-:-:S00]  /*08e0*/  BRA `(.L_x_1) ;  /* 0xfffffffc00fc7947 */ /* 0x000fc0000383ffff */
[----:B------:R-:W-:-:S00]  /*08f0*/  NOP ;  /* 0x0000000000007918 */ /* 0x000fc00000000000 */
        /* <DEDUP_REMOVED lines=8> */
.L_x_2:


//--------------------- .nv.shared.triton_red_fused__log_softmax_0 --------------------------
	.section	.nv.shared.triton_red_fused__log_softmax_0,"aw",@nobits
	.sectionflags	@""
	.align	16
	.zero		1024


//--------------------- .nv.constant0.triton_red_fused__log_softmax_0 --------------------------
	.section	.nv.constant0.triton_red_fused__log_softmax_0,"a",@progbits
	.sectionflags	@""
	.align	4
.nv.constant0.triton_red_fused__log_softmax_0:
	.zero		552
